//
// Generated by NVIDIA NVVM Compiler
//
// Compiler Build ID: CL-36424714
// Cuda compilation tools, release 13.0, V13.0.88
// Based on NVVM 20.0.0
//

.version 9.0
.target sm_100
.address_size 64

	// .globl	_Z18multiplicateMatrixPfS_S_iii
// _ZZ20matrixMultiplySharedPfS_S_E7sharedM has been demoted
// _ZZ20matrixMultiplySharedPfS_S_E7sharedN has been demoted

.visible .entry _Z18multiplicateMatrixPfS_S_iii(
	.param .u64 .ptr .align 1 _Z18multiplicateMatrixPfS_S_iii_param_0,
	.param .u64 .ptr .align 1 _Z18multiplicateMatrixPfS_S_iii_param_1,
	.param .u64 .ptr .align 1 _Z18multiplicateMatrixPfS_S_iii_param_2,
	.param .u32 _Z18multiplicateMatrixPfS_S_iii_param_3,
	.param .u32 _Z18multiplicateMatrixPfS_S_iii_param_4,
	.param .u32 _Z18multiplicateMatrixPfS_S_iii_param_5
)
{
	.reg .pred 	%p<13>;
	.reg .b32 	%r<43>;
	.reg .b32 	%f<68>;
	.reg .b64 	%rd<53>;

	ld.param.u64 	%rd7, [_Z18multiplicateMatrixPfS_S_iii_param_0];
	ld.param.u64 	%rd8, [_Z18multiplicateMatrixPfS_S_iii_param_1];
	ld.param.u64 	%rd6, [_Z18multiplicateMatrixPfS_S_iii_param_2];
	ld.param.u32 	%r20, [_Z18multiplicateMatrixPfS_S_iii_param_3];
	ld.param.u32 	%r18, [_Z18multiplicateMatrixPfS_S_iii_param_4];
	ld.param.u32 	%r19, [_Z18multiplicateMatrixPfS_S_iii_param_5];
	cvta.to.global.u64 	%rd1, %rd8;
	cvta.to.global.u64 	%rd2, %rd7;
	mov.u32 	%r22, %tid.x;
	mov.u32 	%r23, %ntid.x;
	mov.u32 	%r24, %ctaid.x;
	mad.lo.s32 	%r1, %r23, %r24, %r22;
	mov.u32 	%r25, %tid.y;
	mov.u32 	%r26, %ntid.y;
	mov.u32 	%r27, %ctaid.y;
	mad.lo.s32 	%r28, %r26, %r27, %r25;
	setp.ge.s32 	%p1, %r1, %r19;
	setp.ge.s32 	%p2, %r28, %r20;
	and.pred  	%p3, %p1, %p2;
	@%p3 bra 	$L__BB0_14;
	setp.lt.s32 	%p4, %r18, 1;
	mov.f32 	%f67, 0f00000000;
	@%p4 bra 	$L__BB0_13;
	mul.lo.s32 	%r3, %r18, %r28;
	and.b32  	%r4, %r18, 7;
	setp.lt.u32 	%p5, %r18, 8;
	mov.f32 	%f67, 0f00000000;
	mov.b32 	%r41, 0;
	@%p5 bra 	$L__BB0_5;
	and.b32  	%r41, %r18, 2147483640;
	neg.s32 	%r39, %r41;
	shl.b32 	%r7, %r19, 3;
	mul.wide.u32 	%rd9, %r3, 4;
	add.s64 	%rd10, %rd9, %rd2;
	add.s64 	%rd52, %rd10, 16;
	mov.f32 	%f67, 0f00000000;
	mul.wide.s32 	%rd13, %r19, 4;
	mov.u32 	%r38, %r1;
$L__BB0_4:
	.pragma "nounroll";
	ld.global.f32 	%f17, [%rd52+-16];
	mul.wide.s32 	%rd11, %r38, 4;
	add.s64 	%rd12, %rd1, %rd11;
	ld.global.f32 	%f18, [%rd12];
	fma.rn.f32 	%f19, %f17, %f18, %f67;
	ld.global.f32 	%f20, [%rd52+-12];
	add.s64 	%rd14, %rd12, %rd13;
	ld.global.f32 	%f21, [%rd14];
	fma.rn.f32 	%f22, %f20, %f21, %f19;
	ld.global.f32 	%f23, [%rd52+-8];
	add.s64 	%rd15, %rd14, %rd13;
	ld.global.f32 	%f24, [%rd15];
	fma.rn.f32 	%f25, %f23, %f24, %f22;
	ld.global.f32 	%f26, [%rd52+-4];
	add.s64 	%rd16, %rd15, %rd13;
	ld.global.f32 	%f27, [%rd16];
	fma.rn.f32 	%f28, %f26, %f27, %f25;
	ld.global.f32 	%f29, [%rd52];
	add.s64 	%rd17, %rd16, %rd13;
	ld.global.f32 	%f30, [%rd17];
	fma.rn.f32 	%f31, %f29, %f30, %f28;
	ld.global.f32 	%f32, [%rd52+4];
	add.s64 	%rd18, %rd17, %rd13;
	ld.global.f32 	%f33, [%rd18];
	fma.rn.f32 	%f34, %f32, %f33, %f31;
	ld.global.f32 	%f35, [%rd52+8];
	add.s64 	%rd19, %rd18, %rd13;
	ld.global.f32 	%f36, [%rd19];
	fma.rn.f32 	%f37, %f35, %f36, %f34;
	ld.global.f32 	%f38, [%rd52+12];
	add.s64 	%rd20, %rd19, %rd13;
	ld.global.f32 	%f39, [%rd20];
	fma.rn.f32 	%f67, %f38, %f39, %f37;
	add.s32 	%r39, %r39, 8;
	add.s32 	%r38, %r38, %r7;
	add.s64 	%rd52, %rd52, 32;
	setp.ne.s32 	%p6, %r39, 0;
	@%p6 bra 	$L__BB0_4;
$L__BB0_5:
	setp.eq.s32 	%p7, %r4, 0;
	@%p7 bra 	$L__BB0_13;
	and.b32  	%r13, %r18, 3;
	setp.lt.u32 	%p8, %r4, 4;
	@%p8 bra 	$L__BB0_8;
	add.s32 	%r30, %r41, %r3;
	mul.wide.u32 	%rd21, %r30, 4;
	add.s64 	%rd22, %rd2, %rd21;
	ld.global.f32 	%f41, [%rd22];
	mad.lo.s32 	%r31, %r41, %r19, %r1;
	mul.wide.s32 	%rd23, %r31, 4;
	add.s64 	%rd24, %rd1, %rd23;
	ld.global.f32 	%f42, [%rd24];
	fma.rn.f32 	%f43, %f41, %f42, %f67;
	cvt.u64.u32 	%rd25, %r3;
	cvt.u64.u32 	%rd26, %r41;
	add.s64 	%rd27, %rd26, %rd25;
	shl.b64 	%rd28, %rd27, 2;
	add.s64 	%rd29, %rd2, %rd28;
	ld.global.f32 	%f44, [%rd29+4];
	mul.wide.s32 	%rd30, %r19, 4;
	add.s64 	%rd31, %rd24, %rd30;
	ld.global.f32 	%f45, [%rd31];
	fma.rn.f32 	%f46, %f44, %f45, %f43;
	ld.global.f32 	%f47, [%rd29+8];
	add.s64 	%rd32, %rd31, %rd30;
	ld.global.f32 	%f48, [%rd32];
	fma.rn.f32 	%f49, %f47, %f48, %f46;
	ld.global.f32 	%f50, [%rd29+12];
	add.s64 	%rd33, %rd32, %rd30;
	ld.global.f32 	%f51, [%rd33];
	fma.rn.f32 	%f67, %f50, %f51, %f49;
	add.s32 	%r41, %r41, 4;
$L__BB0_8:
	setp.eq.s32 	%p9, %r13, 0;
	@%p9 bra 	$L__BB0_13;
	setp.eq.s32 	%p10, %r13, 1;
	@%p10 bra 	$L__BB0_11;
	add.s32 	%r32, %r41, %r3;
	mul.wide.u32 	%rd34, %r32, 4;
	add.s64 	%rd35, %rd2, %rd34;
	ld.global.f32 	%f53, [%rd35];
	mad.lo.s32 	%r33, %r41, %r19, %r1;
	mul.wide.s32 	%rd36, %r33, 4;
	add.s64 	%rd37, %rd1, %rd36;
	ld.global.f32 	%f54, [%rd37];
	fma.rn.f32 	%f55, %f53, %f54, %f67;
	cvt.u64.u32 	%rd38, %r3;
	cvt.u64.u32 	%rd39, %r41;
	add.s64 	%rd40, %rd39, %rd38;
	shl.b64 	%rd41, %rd40, 2;
	add.s64 	%rd42, %rd2, %rd41;
	ld.global.f32 	%f56, [%rd42+4];
	mul.wide.s32 	%rd43, %r19, 4;
	add.s64 	%rd44, %rd37, %rd43;
	ld.global.f32 	%f57, [%rd44];
	fma.rn.f32 	%f67, %f56, %f57, %f55;
	add.s32 	%r41, %r41, 2;
$L__BB0_11:
	and.b32  	%r34, %r18, 1;
	setp.eq.b32 	%p11, %r34, 1;
	not.pred 	%p12, %p11;
	@%p12 bra 	$L__BB0_13;
	add.s32 	%r35, %r41, %r3;
	mul.wide.u32 	%rd45, %r35, 4;
	add.s64 	%rd46, %rd2, %rd45;
	ld.global.f32 	%f58, [%rd46];
	mad.lo.s32 	%r36, %r41, %r19, %r1;
	mul.wide.s32 	%rd47, %r36, 4;
	add.s64 	%rd48, %rd1, %rd47;
	ld.global.f32 	%f59, [%rd48];
	fma.rn.f32 	%f67, %f58, %f59, %f67;
$L__BB0_13:
	mad.lo.s32 	%r37, %r19, %r28, %r1;
	cvta.to.global.u64 	%rd49, %rd6;
	mul.wide.s32 	%rd50, %r37, 4;
	add.s64 	%rd51, %rd49, %rd50;
	st.global.f32 	[%rd51], %f67;
$L__BB0_14:
	ret;

}
	// .globl	_Z20matrixMultiplySharedPfS_S_
.visible .entry _Z20matrixMultiplySharedPfS_S_(
	.param .u64 .ptr .align 1 _Z20matrixMultiplySharedPfS_S__param_0,
	.param .u64 .ptr .align 1 _Z20matrixMultiplySharedPfS_S__param_1,
	.param .u64 .ptr .align 1 _Z20matrixMultiplySharedPfS_S__param_2
)
{
	.reg .pred 	%p<5>;
	.reg .b32 	%r<33>;
	.reg .b32 	%f<102>;
	.reg .b64 	%rd<16>;
	// demoted variable
	.shared .align 4 .b8 _ZZ20matrixMultiplySharedPfS_S_E7sharedM[4096];
	// demoted variable
	.shared .align 4 .b8 _ZZ20matrixMultiplySharedPfS_S_E7sharedN[4096];
	ld.param.u64 	%rd5, [_Z20matrixMultiplySharedPfS_S__param_0];
	ld.param.u64 	%rd6, [_Z20matrixMultiplySharedPfS_S__param_1];
	ld.param.u64 	%rd7, [_Z20matrixMultiplySharedPfS_S__param_2];
	mov.u32 	%r1, %tid.x;
	mov.u32 	%r2, %tid.y;
	mov.u32 	%r3, %ctaid.y;
	mov.u32 	%r16, %ntid.y;
	mad.lo.s32 	%r17, %r3, %r16, %r2;
	mov.u32 	%r5, %ctaid.x;
	mov.u32 	%r18, %ntid.x;
	mad.lo.s32 	%r6, %r5, %r18, %r1;
	setp.gt.s32 	%p1, %r6, 511;
	setp.gt.u32 	%p2, %r17, 511;
	and.pred  	%p3, %p1, %p2;
	@%p3 bra 	$L__BB1_4;
	shl.b32 	%r20, %r3, 14;
	shl.b32 	%r21, %r2, 9;
	add.s32 	%r22, %r21, %r1;
	add.s32 	%r23, %r22, %r20;
	shl.b32 	%r24, %r2, 7;
	mov.u32 	%r25, _ZZ20matrixMultiplySharedPfS_S_E7sharedM;
	add.s32 	%r7, %r25, %r24;
	shl.b32 	%r26, %r1, 2;
	add.s32 	%r8, %r7, %r26;
	shl.b32 	%r27, %r5, 5;
	mov.u32 	%r28, _ZZ20matrixMultiplySharedPfS_S_E7sharedN;
	add.s32 	%r10, %r28, %r26;
	add.s32 	%r9, %r10, %r24;
	add.s32 	%r31, %r22, %r27;
	mul.wide.u32 	%rd8, %r23, 4;
	cvta.to.global.u64 	%rd9, %rd5;
	add.s64 	%rd15, %rd9, %rd8;
	cvta.to.global.u64 	%rd2, %rd6;
	mov.f32 	%f101, 0f00000000;
	mov.b32 	%r32, 0;
$L__BB1_2:
	mul.wide.s32 	%rd10, %r31, 4;
	add.s64 	%rd11, %rd2, %rd10;
	ld.global.f32 	%f4, [%rd15];
	st.shared.f32 	[%r8], %f4;
	ld.global.f32 	%f5, [%rd11];
	st.shared.f32 	[%r9], %f5;
	bar.sync 	0;
	ld.shared.f32 	%f6, [%r7];
	ld.shared.f32 	%f7, [%r10];
	fma.rn.f32 	%f8, %f6, %f7, %f101;
	ld.shared.f32 	%f9, [%r7+4];
	ld.shared.f32 	%f10, [%r10+128];
	fma.rn.f32 	%f11, %f9, %f10, %f8;
	ld.shared.f32 	%f12, [%r7+8];
	ld.shared.f32 	%f13, [%r10+256];
	fma.rn.f32 	%f14, %f12, %f13, %f11;
	ld.shared.f32 	%f15, [%r7+12];
	ld.shared.f32 	%f16, [%r10+384];
	fma.rn.f32 	%f17, %f15, %f16, %f14;
	ld.shared.f32 	%f18, [%r7+16];
	ld.shared.f32 	%f19, [%r10+512];
	fma.rn.f32 	%f20, %f18, %f19, %f17;
	ld.shared.f32 	%f21, [%r7+20];
	ld.shared.f32 	%f22, [%r10+640];
	fma.rn.f32 	%f23, %f21, %f22, %f20;
	ld.shared.f32 	%f24, [%r7+24];
	ld.shared.f32 	%f25, [%r10+768];
	fma.rn.f32 	%f26, %f24, %f25, %f23;
	ld.shared.f32 	%f27, [%r7+28];
	ld.shared.f32 	%f28, [%r10+896];
	fma.rn.f32 	%f29, %f27, %f28, %f26;
	ld.shared.f32 	%f30, [%r7+32];
	ld.shared.f32 	%f31, [%r10+1024];
	fma.rn.f32 	%f32, %f30, %f31, %f29;
	ld.shared.f32 	%f33, [%r7+36];
	ld.shared.f32 	%f34, [%r10+1152];
	fma.rn.f32 	%f35, %f33, %f34, %f32;
	ld.shared.f32 	%f36, [%r7+40];
	ld.shared.f32 	%f37, [%r10+1280];
	fma.rn.f32 	%f38, %f36, %f37, %f35;
	ld.shared.f32 	%f39, [%r7+44];
	ld.shared.f32 	%f40, [%r10+1408];
	fma.rn.f32 	%f41, %f39, %f40, %f38;
	ld.shared.f32 	%f42, [%r7+48];
	ld.shared.f32 	%f43, [%r10+1536];
	fma.rn.f32 	%f44, %f42, %f43, %f41;
	ld.shared.f32 	%f45, [%r7+52];
	ld.shared.f32 	%f46, [%r10+1664];
	fma.rn.f32 	%f47, %f45, %f46, %f44;
	ld.shared.f32 	%f48, [%r7+56];
	ld.shared.f32 	%f49, [%r10+1792];
	fma.rn.f32 	%f50, %f48, %f49, %f47;
	ld.shared.f32 	%f51, [%r7+60];
	ld.shared.f32 	%f52, [%r10+1920];
	fma.rn.f32 	%f53, %f51, %f52, %f50;
	ld.shared.f32 	%f54, [%r7+64];
	ld.shared.f32 	%f55, [%r10+2048];
	fma.rn.f32 	%f56, %f54, %f55, %f53;
	ld.shared.f32 	%f57, [%r7+68];
	ld.shared.f32 	%f58, [%r10+2176];
	fma.rn.f32 	%f59, %f57, %f58, %f56;
	ld.shared.f32 	%f60, [%r7+72];
	ld.shared.f32 	%f61, [%r10+2304];
	fma.rn.f32 	%f62, %f60, %f61, %f59;
	ld.shared.f32 	%f63, [%r7+76];
	ld.shared.f32 	%f64, [%r10+2432];
	fma.rn.f32 	%f65, %f63, %f64, %f62;
	ld.shared.f32 	%f66, [%r7+80];
	ld.shared.f32 	%f67, [%r10+2560];
	fma.rn.f32 	%f68, %f66, %f67, %f65;
	ld.shared.f32 	%f69, [%r7+84];
	ld.shared.f32 	%f70, [%r10+2688];
	fma.rn.f32 	%f71, %f69, %f70, %f68;
	ld.shared.f32 	%f72, [%r7+88];
	ld.shared.f32 	%f73, [%r10+2816];
	fma.rn.f32 	%f74, %f72, %f73, %f71;
	ld.shared.f32 	%f75, [%r7+92];
	ld.shared.f32 	%f76, [%r10+2944];
	fma.rn.f32 	%f77, %f75, %f76, %f74;
	ld.shared.f32 	%f78, [%r7+96];
	ld.shared.f32 	%f79, [%r10+3072];
	fma.rn.f32 	%f80, %f78, %f79, %f77;
	ld.shared.f32 	%f81, [%r7+100];
	ld.shared.f32 	%f82, [%r10+3200];
	fma.rn.f32 	%f83, %f81, %f82, %f80;
	ld.shared.f32 	%f84, [%r7+104];
	ld.shared.f32 	%f85, [%r10+3328];
	fma.rn.f32 	%f86, %f84, %f85, %f83;
	ld.shared.f32 	%f87, [%r7+108];
	ld.shared.f32 	%f88, [%r10+3456];
	fma.rn.f32 	%f89, %f87, %f88, %f86;
	ld.shared.f32 	%f90, [%r7+112];
	ld.shared.f32 	%f91, [%r10+3584];
	fma.rn.f32 	%f92, %f90, %f91, %f89;
	ld.shared.f32 	%f93, [%r7+116];
	ld.shared.f32 	%f94, [%r10+3712];
	fma.rn.f32 	%f95, %f93, %f94, %f92;
	ld.shared.f32 	%f96, [%r7+120];
	ld.shared.f32 	%f97, [%r10+3840];
	fma.rn.f32 	%f98, %f96, %f97, %f95;
	ld.shared.f32 	%f99, [%r7+124];
	ld.shared.f32 	%f100, [%r10+3968];
	fma.rn.f32 	%f101, %f99, %f100, %f98;
	bar.sync 	0;
	add.s32 	%r32, %r32, 1;
	add.s32 	%r31, %r31, 16384;
	add.s64 	%rd15, %rd15, 128;
	setp.ne.s32 	%p4, %r32, 16;
	@%p4 bra 	$L__BB1_2;
	shl.b32 	%r29, %r17, 9;
	add.s32 	%r30, %r29, %r6;
	cvta.to.global.u64 	%rd12, %rd7;
	mul.wide.s32 	%rd13, %r30, 4;
	add.s64 	%rd14, %rd12, %rd13;
	st.global.f32 	[%rd14], %f101;
$L__BB1_4:
	ret;

}


// ===== COMPILED SASS (sm_100) =====

	.target	sm_100

	.elftype	@"ET_EXEC"


//--------------------- .note.nv.tkinfo           --------------------------
	.section	.note.nv.tkinfo,"",@"SHT_NOTE"
	.sectionflags	@"SHF_NOTE_NV_TKINFO"
	.tkinfo
        /*0018*/ 	.word	0x00000002
        /*0030*/ 	.string	""
        /*0030*/ 	.string	"ptxas"
        /*0030*/ 	.string	"Cuda compilation tools, release 13.0, V13.0.88"
        /*0030*/ 	.string	"Build cuda_13.0.r13.0/compiler.36424714_0"
        /*0030*/ 	.string	"-arch sm_100 -m 64 "



//--------------------- .note.nv.cuinfo           --------------------------
	.section	.note.nv.cuinfo,"",@"SHT_NOTE"
	.sectionflags	@"SHF_NOTE_NV_CUINFO"
        /*0018*/ 	.short	0x0002
        /*001a*/ 	.short	0x0064
        /*001c*/ 	.short	0x0082
	.zero		2


//--------------------- .nv.info                  --------------------------
	.section	.nv.info,"",@"SHT_CUDA_INFO"
	.align	4


	//----- nvinfo : EIATTR_REGCOUNT
	.align		4
        /*0000*/ 	.byte	0x04, 0x2f
        /*0002*/ 	.short	(.L_1 - .L_0)
	.align		4
.L_0:
        /*0004*/ 	.word	index@(_Z18multiplicateMatrixPfS_S_iii)
        /*0008*/ 	.word	0x00000020


	//----- nvinfo : EIATTR_FRAME_SIZE
	.align		4
.L_1:
        /*000c*/ 	.byte	0x04, 0x11
        /*000e*/ 	.short	(.L_3 - .L_2)
	.align		4
.L_2:
        /*0010*/ 	.word	index@(_Z18multiplicateMatrixPfS_S_iii)
        /*0014*/ 	.word	0x00000000


	//----- nvinfo : EIATTR_REGCOUNT
	.align		4
.L_3:
        /*0018*/ 	.byte	0x04, 0x2f
        /*001a*/ 	.short	(.L_5 - .L_4)
	.align		4
.L_4:
        /*001c*/ 	.word	index@(_Z20matrixMultiplySharedPfS_S_)
        /*0020*/ 	.word	0x00000020


	//----- nvinfo : EIATTR_FRAME_SIZE
	.align		4
.L_5:
        /*0024*/ 	.byte	0x04, 0x11
        /*0026*/ 	.short	(.L_7 - .L_6)
	.align		4
.L_6:
        /*0028*/ 	.word	index@(_Z20matrixMultiplySharedPfS_S_)
        /*002c*/ 	.word	0x00000000


	//----- nvinfo : EIATTR_MIN_STACK_SIZE
	.align		4
.L_7:
        /*0030*/ 	.byte	0x04, 0x12
        /*0032*/ 	.short	(.L_9 - .L_8)
	.align		4
.L_8:
        /*0034*/ 	.word	index@(_Z20matrixMultiplySharedPfS_S_)
        /*0038*/ 	.word	0x00000000


	//----- nvinfo : EIATTR_MIN_STACK_SIZE
	.align		4
.L_9:
        /*003c*/ 	.byte	0x04, 0x12
        /*003e*/ 	.short	(.L_11 - .L_10)
	.align		4
.L_10:
        /*0040*/ 	.word	index@(_Z18multiplicateMatrixPfS_S_iii)
        /*0044*/ 	.word	0x00000000
.L_11:


//--------------------- .nv.compat                --------------------------
	.section	.nv.compat,"",@"SHT_CUDA_COMPAT_INFO"
	.align	4
        /*0000*/ 	.byte	0x02, 0x09, 0x00, 0x00, 0x02, 0x02, 0x01, 0x00, 0x02, 0x05, 0x05, 0x00, 0x03, 0x07, 0x01, 0x01
        /*0010*/ 	.byte	0x02, 0x03, 0x00, 0x00, 0x02, 0x06, 0x01, 0x00, 0x04, 0x0b, 0x08, 0x00, 0x09, 0x00, 0x00, 0x00
        /*0020*/ 	.byte	0x00, 0x00, 0x00, 0x00


//--------------------- .nv.info._Z20matrixMultiplySharedPfS_S_ --------------------------
	.section	.nv.info._Z20matrixMultiplySharedPfS_S_,"",@"SHT_CUDA_INFO"
	.sectionflags	@""
	.align	4


	//----- nvinfo : EIATTR_CUDA_API_VERSION
	.align		4
        /*0000*/ 	.byte	0x04, 0x37
        /*0002*/ 	.short	(.L_13 - .L_12)
.L_12:
        /*0004*/ 	.word	0x00000082


	//----- nvinfo : EIATTR_KPARAM_INFO
	.align		4
.L_13:
        /*0008*/ 	.byte	0x04, 0x17
        /*000a*/ 	.short	(.L_15 - .L_14)
.L_14:
        /*000c*/ 	.word	0x00000000
        /*0010*/ 	.short	0x0002
        /*0012*/ 	.short	0x0010
        /*0014*/ 	.byte	0x00, 0xf5, 0x21, 0x00


	//----- nvinfo : EIATTR_KPARAM_INFO
	.align		4
.L_15:
        /*0018*/ 	.byte	0x04, 0x17
        /*001a*/ 	.short	(.L_17 - .L_16)
.L_16:
        /*001c*/ 	.word	0x00000000
        /*0020*/ 	.short	0x0001
        /*0022*/ 	.short	0x0008
        /*0024*/ 	.byte	0x00, 0xf5, 0x21, 0x00


	//----- nvinfo : EIATTR_KPARAM_INFO
	.align		4
.L_17:
        /*0028*/ 	.byte	0x04, 0x17
        /*002a*/ 	.short	(.L_19 - .L_18)
.L_18:
        /*002c*/ 	.word	0x00000000
        /*0030*/ 	.short	0x0000
        /*0032*/ 	.short	0x0000
        /*0034*/ 	.byte	0x00, 0xf5, 0x21, 0x00


	//----- nvinfo : EIATTR_SPARSE_MMA_MASK
	.align		4
.L_19:
        /*0038*/ 	.byte	0x03, 0x50
        /*003a*/ 	.short	0x0000


	//----- nvinfo : EIATTR_MAXREG_COUNT
	.align		4
        /*003c*/ 	.byte	0x03, 0x1b
        /*003e*/ 	.short	0x00ff


	//----- nvinfo : EIATTR_NUM_BARRIERS
	.align		4
        /*0040*/ 	.byte	0x02, 0x4c
        /*0042*/ 	.byte	0x01
	.zero		1


	//----- nvinfo : EIATTR_MERCURY_ISA_VERSION
	.align		4
        /*0044*/ 	.byte	0x03, 0x5f
        /*0046*/ 	.short	0x0101


	//----- nvinfo : EIATTR_VRC_CTA_INIT_COUNT
	.align		4
        /*0048*/ 	.byte	0x02, 0x4a
	.zero		1
	.zero		1


	//----- nvinfo : EIATTR_EXIT_INSTR_OFFSETS
	.align		4
        /*004c*/ 	.byte	0x04, 0x1c
        /*004e*/ 	.short	(.L_21 - .L_20)


	//   ....[0]....
.L_20:
        /*0050*/ 	.word	0x000000b0


	//   ....[1]....
        /*0054*/ 	.word	0x00000770


	//----- nvinfo : EIATTR_CBANK_PARAM_SIZE
	.align		4
.L_21:
        /*0058*/ 	.byte	0x03, 0x19
        /*005a*/ 	.short	0x0018


	//----- nvinfo : EIATTR_PARAM_CBANK
	.align		4
        /*005c*/ 	.byte	0x04, 0x0a
        /*005e*/ 	.short	(.L_23 - .L_22)
	.align		4
.L_22:
        /*0060*/ 	.word	index@(.nv.constant0._Z20matrixMultiplySharedPfS_S_)
        /*0064*/ 	.short	0x0380
        /*0066*/ 	.short	0x0018


	//----- nvinfo : EIATTR_SW_WAR
	.align		4
.L_23:
        /*0068*/ 	.byte	0x04, 0x36
        /*006a*/ 	.short	(.L_25 - .L_24)
.L_24:
        /*006c*/ 	.word	0x00000008
.L_25:


//--------------------- .nv.info._Z18multiplicateMatrixPfS_S_iii --------------------------
	.section	.nv.info._Z18multiplicateMatrixPfS_S_iii,"",@"SHT_CUDA_INFO"
	.sectionflags	@""
	.align	4


	//----- nvinfo : EIATTR_CUDA_API_VERSION
	.align		4
        /*0000*/ 	.byte	0x04, 0x37
        /*0002*/ 	.short	(.L_27 - .L_26)
.L_26:
        /*0004*/ 	.word	0x00000082


	//----- nvinfo : EIATTR_KPARAM_INFO
	.align		4
.L_27:
        /*0008*/ 	.byte	0x04, 0x17
        /*000a*/ 	.short	(.L_29 - .L_28)
.L_28:
        /*000c*/ 	.word	0x00000000
        /*0010*/ 	.short	0x0005
        /*0012*/ 	.short	0x0020
        /*0014*/ 	.byte	0x00, 0xf0, 0x11, 0x00


	//----- nvinfo : EIATTR_KPARAM_INFO
	.align		4
.L_29:
        /*0018*/ 	.byte	0x04, 0x17
        /*001a*/ 	.short	(.L_31 - .L_30)
.L_30:
        /*001c*/ 	.word	0x00000000
        /*0020*/ 	.short	0x0004
        /*0022*/ 	.short	0x001c
        /*0024*/ 	.byte	0x00, 0xf0, 0x11, 0x00


	//----- nvinfo : EIATTR_KPARAM_INFO
	.align		4
.L_31:
        /*0028*/ 	.byte	0x04, 0x17
        /*002a*/ 	.short	(.L_33 - .L_32)
.L_32:
        /*002c*/ 	.word	0x00000000
        /*0030*/ 	.short	0x0003
        /*0032*/ 	.short	0x0018
        /*0034*/ 	.byte	0x00, 0xf0, 0x11, 0x00


	//----- nvinfo : EIATTR_KPARAM_INFO
	.align		4
.L_33:
        /*0038*/ 	.byte	0x04, 0x17
        /*003a*/ 	.short	(.L_35 - .L_34)
.L_34:
        /*003c*/ 	.word	0x00000000
        /*0040*/ 	.short	0x0002
        /*0042*/ 	.short	0x0010
        /*0044*/ 	.byte	0x00, 0xf5, 0x21, 0x00


	//----- nvinfo : EIATTR_KPARAM_INFO
	.align		4
.L_35:
        /*0048*/ 	.byte	0x04, 0x17
        /*004a*/ 	.short	(.L_37 - .L_36)
.L_36:
        /*004c*/ 	.word	0x00000000
        /*0050*/ 	.short	0x0001
        /*0052*/ 	.short	0x0008
        /*0054*/ 	.byte	0x00, 0xf5, 0x21, 0x00


	//----- nvinfo : EIATTR_KPARAM_INFO
	.align		4
.L_37:
        /*0058*/ 	.byte	0x04, 0x17
        /*005a*/ 	.short	(.L_39 - .L_38)
.L_38:
        /*005c*/ 	.word	0x00000000
        /*0060*/ 	.short	0x0000
        /*0062*/ 	.short	0x0000
        /*0064*/ 	.byte	0x00, 0xf5, 0x21, 0x00


	//----- nvinfo : EIATTR_SPARSE_MMA_MASK
	.align		4
.L_39:
        /*0068*/ 	.byte	0x03, 0x50
        /*006a*/ 	.short	0x0000


	//----- nvinfo : EIATTR_MAXREG_COUNT
	.align		4
        /*006c*/ 	.byte	0x03, 0x1b
        /*006e*/ 	.short	0x00ff


	//----- nvinfo : EIATTR_MERCURY_ISA_VERSION
	.align		4
        /*0070*/ 	.byte	0x03, 0x5f
        /*0072*/ 	.short	0x0101


	//----- nvinfo : EIATTR_VRC_CTA_INIT_COUNT
	.align		4
        /*0074*/ 	.byte	0x02, 0x4a
	.zero		1
	.zero		1


	//----- nvinfo : EIATTR_EXIT_INSTR_OFFSETS
	.align		4
        /*0078*/ 	.byte	0x04, 0x1c
        /*007a*/ 	.short	(.L_41 - .L_40)


	//   ....[0]....
.L_40:
        /*007c*/ 	.word	0x000000d0


	//   ....[1]....
        /*0080*/ 	.word	0x000008f0


	//----- nvinfo : EIATTR_CBANK_PARAM_SIZE
	.align		4
.L_41:
        /*0084*/ 	.byte	0x03, 0x19
        /*0086*/ 	.short	0x0024


	//----- nvinfo : EIATTR_PARAM_CBANK
	.align		4
        /*0088*/ 	.byte	0x04, 0x0a
        /*008a*/ 	.short	(.L_43 - .L_42)
	.align		4
.L_42:
        /*008c*/ 	.word	index@(.nv.constant0._Z18multiplicateMatrixPfS_S_iii)
        /*0090*/ 	.short	0x0380
        /*0092*/ 	.short	0x0024


	//----- nvinfo : EIATTR_SW_WAR
	.align		4
.L_43:
        /*0094*/ 	.byte	0x04, 0x36
        /*0096*/ 	.short	(.L_45 - .L_44)
.L_44:
        /*0098*/ 	.word	0x00000008
.L_45:


//--------------------- .nv.callgraph             --------------------------
	.section	.nv.callgraph,"",@"SHT_CUDA_CALLGRAPH"
	.align	4
	.sectionentsize	8
	.align		4
        /*0000*/ 	.word	0x00000000
	.align		4
        /*0004*/ 	.word	0xffffffff
	.align		4
        /*0008*/ 	.word	0x00000000
	.align		4
        /*000c*/ 	.word	0xfffffffe
	.align		4
        /*0010*/ 	.word	0x00000000
	.align		4
        /*0014*/ 	.word	0xfffffffd
	.align		4
        /*0018*/ 	.word	0x00000000
	.align		4
        /*001c*/ 	.word	0xfffffffc


//--------------------- .text._Z20matrixMultiplySharedPfS_S_ --------------------------
	.section	.text._Z20matrixMultiplySharedPfS_S_,"ax",@progbits
	.align	128
        .global         _Z20matrixMultiplySharedPfS_S_
        .type           _Z20matrixMultiplySharedPfS_S_,@function
        .size           _Z20matrixMultiplySharedPfS_S_,(.L_x_7 - _Z20matrixMultiplySharedPfS_S_)
        .other          _Z20matrixMultiplySharedPfS_S_,@"STO_CUDA_ENTRY STV_DEFAULT"
_Z20matrixMultiplySharedPfS_S_:
.text._Z20matrixMultiplySharedPfS_S_:
[----:B------:R-:W-:Y:S01]  /*0000*/  LDC R1, c[0x0][0x37c] ;  /* 0x0000df00ff017b82 */ /* 0x000fe20000000800 */
[----:B------:R-:W0:Y:S01]  /*0010*/  S2R R0, SR_TID.Y ;  /* 0x0000000000007919 */ /* 0x000e220000002200 */
[----:B------:R-:W0:Y:S01]  /*0020*/  LDCU UR4, c[0x0][0x364] ;  /* 0x00006c80ff0477ac */ /* 0x000e220008000800 */
[----:B------:R-:W0:Y:S01]  /*0030*/  S2R R5, SR_CTAID.Y ;  /* 0x0000000000057919 */ /* 0x000e220000002600 */
[----:B------:R-:W1:Y:S01]  /*0040*/  LDCU UR5, c[0x0][0x360] ;  /* 0x00006c00ff0577ac */ /* 0x000e620008000800 */
[----:B------:R-:W1:Y:S01]  /*0050*/  S2R R6, SR_TID.X ;  /* 0x0000000000067919 */ /* 0x000e620000002100 */
[----:B------:R-:W1:Y:S01]  /*0060*/  S2R R7, SR_CTAID.X ;  /* 0x0000000000077919 */ /* 0x000e620000002500 */
[----:B0-----:R-:W-:-:S05]  /*0070*/  IMAD R17, R5, UR4, R0 ;  /* 0x0000000405117c24 */ /* 0x001fca000f8e0200 */
[----:B------:R-:W-:Y:S01]  /*0080*/  ISETP.GT.U32.AND P0, PT, R17, 0x1ff, PT ;  /* 0x000001ff1100780c */ /* 0x000fe20003f04070 */
[----:B-1----:R-:W-:-:S05]  /*0090*/  IMAD R16, R7, UR5, R6 ;  /* 0x0000000507107c24 */ /* 0x002fca000f8e0206 */
[----:B------:R-:W-:-:S13]  /*00a0*/  ISETP.GT.AND P1, PT, R16, 0x1ff, PT ;  /* 0x000001ff1000780c */ /* 0x000fda0003f24270 */
[----:B------:R-:W-:Y:S05]  /*00b0*/  @P0 EXIT P1 ;  /* 0x000000000000094d */ /* 0x000fea0000800000 */
[----:B------:R-:W0:Y:S01]  /*00c0*/  S2UR UR6, SR_CgaCtaId ;  /* 0x00000000000679c3 */ /* 0x000e220000008800 */
[----:B------:R-:W-:Y:S01]  /*00d0*/  UMOV UR4, 0x400 ;  /* 0x0000040000047882 */ /* 0x000fe20000000000 */
[----:B------:R-:W-:Y:S01]  /*00e0*/  LEA R4, R0, R6, 0x9 ;  /* 0x0000000600047211 */ /* 0x000fe200078e48ff */
[----:B------:R-:W-:Y:S01]  /*00f0*/  UIADD3 UR5, UPT, UPT, UR4, 0x1000, URZ ;  /* 0x0000100004057890 */ /* 0x000fe2000fffe0ff */
[----:B------:R-:W-:Y:S01]  /*0100*/  HFMA2 R23, -RZ, RZ, 0, 0 ;  /* 0x00000000ff177431 */ /* 0x000fe200000001ff */
[----:B------:R-:W1:Y:S01]  /*0110*/  LDCU.64 UR8, c[0x0][0x358] ;  /* 0x00006b00ff0877ac */ /* 0x000e620008000a00 */
[-C--:B------:R-:W-:Y:S02]  /*0120*/  LEA R5, R5, R4.reuse, 0xe ;  /* 0x0000000405057211 */ /* 0x080fe400078e70ff */
[----:B------:R-:W2:Y:S01]  /*0130*/  LDC.64 R2, c[0x0][0x380] ;  /* 0x0000e000ff027b82 */ /* 0x000ea20000000a00 */
[----:B------:R-:W-:-:S07]  /*0140*/  LEA R4, R7, R4, 0x5 ;  /* 0x0000000407047211 */ /* 0x000fce00078e28ff */
[----:B------:R-:W3:Y:S01]  /*0150*/  LDC.64 R18, c[0x0][0x388] ;  /* 0x0000e200ff127b82 */ /* 0x000ee20000000a00 */
[----:B0-----:R-:W-:Y:S02]  /*0160*/  ULEA UR4, UR6, UR4, 0x18 ;  /* 0x0000000406047291 */ /* 0x001fe4000f8ec0ff */
[----:B------:R-:W-:-:S04]  /*0170*/  ULEA UR5, UR6, UR5, 0x18 ;  /* 0x0000000506057291 */ /* 0x000fc8000f8ec0ff */
[----:B------:R-:W-:Y:S01]  /*0180*/  LEA R7, R0, UR4, 0x7 ;  /* 0x0000000400077c11 */ /* 0x000fe2000f8e38ff */
[----:B------:R-:W-:Y:S01]  /*0190*/  UMOV UR4, URZ ;  /* 0x000000ff00047c82 */ /* 0x000fe20008000000 */
[----:B--2---:R-:W-:Y:S01]  /*01a0*/  IMAD.WIDE.U32 R2, R5, 0x4, R2 ;  /* 0x0000000405027825 */ /* 0x004fe200078e0002 */
[C---:B------:R-:W-:Y:S02]  /*01b0*/  LEA R5, R6.reuse, UR5, 0x2 ;  /* 0x0000000506057c11 */ /* 0x040fe4000f8e10ff */
[----:B------:R-:W-:Y:S02]  /*01c0*/  LEA R6, R6, R7, 0x2 ;  /* 0x0000000706067211 */ /* 0x000fe400078e10ff */
[----:B-1----:R-:W-:-:S07]  /*01d0*/  LEA R0, R0, R5, 0x7 ;  /* 0x0000000500007211 */ /* 0x002fce00078e38ff */
.L_x_0:
[C---:B---3--:R-:W-:Y:S01]  /*01e0*/  IMAD.WIDE R24, R4.reuse, 0x4, R18 ;  /* 0x0000000404187825 */ /* 0x048fe200078e0212 */
[----:B------:R0:W2:Y:S05]  /*01f0*/  LDG.E R29, desc[UR8][R2.64] ;  /* 0x00000008021d7981 */ /* 0x0000aa000c1e1900 */
[----:B------:R-:W3:Y:S01]  /*0200*/  LDG.E R25, desc[UR8][R24.64] ;  /* 0x0000000818197981 */ /* 0x000ee2000c1e1900 */
[----:B------:R-:W-:Y:S01]  /*0210*/  UIADD3 UR4, UPT, UPT, UR4, 0x1, URZ ;  /* 0x0000000104047890 */ /* 0x000fe2000fffe0ff */
[----:B------:R-:W-:-:S03]  /*0220*/  IADD3 R4, PT, PT, R4, 0x4000, RZ ;  /* 0x0000400004047810 */ /* 0x000fc60007ffe0ff */
[----:B------:R-:W-:Y:S01]  /*0230*/  UISETP.NE.AND UP0, UPT, UR4, 0x10, UPT ;  /* 0x000000100400788c */ /* 0x000fe2000bf05270 */
[----:B0-----:R-:W-:-:S04]  /*0240*/  IADD3 R2, P0, PT, R2, 0x80, RZ ;  /* 0x0000008002027810 */ /* 0x001fc80007f1e0ff */
[----:B------:R-:W-:Y:S01]  /*0250*/  IADD3.X R3, PT, PT, RZ, R3, RZ, P0, !PT ;  /* 0x00000003ff037210 */ /* 0x000fe200007fe4ff */
[----:B--2---:R-:W-:Y:S04]  /*0260*/  STS [R6], R29 ;  /* 0x0000001d06007388 */ /* 0x004fe80000000800 */
[----:B---3--:R-:W-:Y:S01]  /*0270*/  STS [R0], R25 ;  /* 0x0000001900007388 */ /* 0x008fe20000000800 */
[----:B------:R-:W-:Y:S06]  /*0280*/  BAR.SYNC.DEFER_BLOCKING 0x0 ;  /* 0x0000000000007b1d */ /* 0x000fec0000010000 */
[----:B------:R-:W-:Y:S04]  /*0290*/  LDS R26, [R5] ;  /* 0x00000000051a7984 */ /* 0x000fe80000000800 */
[----:B------:R-:W0:Y:S04]  /*02a0*/  LDS.128 R12, [R7] ;  /* 0x00000000070c7984 */ /* 0x000e280000000c00 */
[----:B------:R-:W1:Y:S04]  /*02b0*/  LDS R28, [R5+0x80] ;  /* 0x00008000051c7984 */ /* 0x000e680000000800 */
[----:B------:R-:W2:Y:S04]  /*02c0*/  LDS R27, [R5+0x100] ;  /* 0x00010000051b7984 */ /* 0x000ea80000000800 */
[----:B------:R-:W3:Y:S04]  /*02d0*/  LDS R20, [R5+0x180] ;  /* 0x0001800005147984 */ /* 0x000ee80000000800 */
[----:B------:R-:W-:Y:S04]  /*02e0*/  LDS R21, [R5+0x200] ;  /* 0x0002000005157984 */ /* 0x000fe80000000800 */
[----:B------:R-:W4:Y:S04]  /*02f0*/  LDS.128 R8, [R7+0x10] ;  /* 0x0000100007087984 */ /* 0x000f280000000c00 */
[----:B------:R-:W5:Y:S04]  /*0300*/  LDS R22, [R5+0x280] ;  /* 0x0002800005167984 */ /* 0x000f680000000800 */
[----:B------:R-:W5:Y:S04]  /*0310*/  LDS R25, [R5+0x300] ;  /* 0x0003000005197984 */ /* 0x000f680000000800 */
[----:B------:R-:W5:Y:S01]  /*0320*/  LDS R24, [R5+0x380] ;  /* 0x0003800005187984 */ /* 0x000f620000000800 */
[----:B0-----:R-:W-:-:S03]  /*0330*/  FFMA R12, R12, R26, R23 ;  /* 0x0000001a0c0c7223 */ /* 0x001fc60000000017 */
[----:B------:R-:W-:Y:S01]  /*0340*/  LDS R23, [R5+0x400] ;  /* 0x0004000005177984 */ /* 0x000fe20000000800 */
[----:B-1----:R-:W-:-:S03]  /*0350*/  FFMA R12, R28, R13, R12 ;  /* 0x0000000d1c0c7223 */ /* 0x002fc6000000000c */
[----:B------:R-:W-:Y:S01]  /*0360*/  LDS R26, [R5+0x580] ;  /* 0x00058000051a7984 */ /* 0x000fe20000000800 */
[----:B--2---:R-:W-:-:S04]  /*0370*/  FFMA R27, R27, R14, R12 ;  /* 0x0000000e1b1b7223 */ /* 0x004fc8000000000c */
[----:B---3--:R-:W-:Y:S02]  /*0380*/  FFMA R27, R20, R15, R27 ;  /* 0x0000000f141b7223 */ /* 0x008fe4000000001b */
[----:B------:R-:W0:Y:S04]  /*0390*/  LDS.128 R12, [R7+0x20] ;  /* 0x00002000070c7984 */ /* 0x000e280000000c00 */
[----:B------:R-:W1:Y:S01]  /*03a0*/  LDS R20, [R5+0x480] ;  /* 0x0004800005147984 */ /* 0x000e620000000800 */
[----:B----4-:R-:W-:-:S03]  /*03b0*/  FFMA R27, R8, R21, R27 ;  /* 0x00000015081b7223 */ /* 0x010fc6000000001b */
[----:B------:R-:W2:Y:S01]  /*03c0*/  LDS R21, [R5+0x500] ;  /* 0x0005000005157984 */ /* 0x000ea20000000800 */
[----:B-----5:R-:W-:-:S04]  /*03d0*/  FFMA R22, R22, R9, R27 ;  /* 0x0000000916167223 */ /* 0x020fc8000000001b */
[----:B------:R-:W-:Y:S02]  /*03e0*/  FFMA R25, R25, R10, R22 ;  /* 0x0000000a19197223 */ /* 0x000fe40000000016 */
[----:B------:R-:W-:Y:S02]  /*03f0*/  LDS R22, [R5+0x680] ;  /* 0x0006800005167984 */ /* 0x000fe40000000800 */
[----:B------:R-:W-:Y:S02]  /*0400*/  FFMA R27, R24, R11, R25 ;  /* 0x0000000b181b7223 */ /* 0x000fe40000000019 */
[----:B------:R-:W-:Y:S04]  /*0410*/  LDS R25, [R5+0x600] ;  /* 0x0006000005197984 */ /* 0x000fe80000000800 */
[----:B------:R-:W3:Y:S04]  /*0420*/  LDS.128 R8, [R7+0x30] ;  /* 0x0000300007087984 */ /* 0x000ee80000000c00 */
[----:B------:R-:W-:Y:S01]  /*0430*/  LDS R24, [R5+0x780] ;  /* 0x0007800005187984 */ /* 0x000fe20000000800 */
[----:B0-----:R-:W-:-:S03]  /*0440*/  FFMA R27, R12, R23, R27 ;  /* 0x000000170c1b7223 */ /* 0x001fc6000000001b */
[----:B------:R-:W0:Y:S01]  /*0450*/  LDS R23, [R5+0x700] ;  /* 0x0007000005177984 */ /* 0x000e220000000800 */
[----:B-1----:R-:W-:-:S04]  /*0460*/  FFMA R20, R20, R13, R27 ;  /* 0x0000000d14147223 */ /* 0x002fc8000000001b */
[----:B--2---:R-:W-:Y:S02]  /*0470*/  FFMA R21, R21, R14, R20 ;  /* 0x0000000e15157223 */ /* 0x004fe40000000014 */
[----:B------:R-:W-:Y:S02]  /*0480*/  LDS R20, [R5+0x880] ;  /* 0x0008800005147984 */ /* 0x000fe40000000800 */
[----:B------:R-:W-:Y:S02]  /*0490*/  FFMA R27, R26, R15, R21 ;  /* 0x0000000f1a1b7223 */ /* 0x000fe40000000015 */
[----:B------:R-:W-:Y:S04]  /*04a0*/  LDS R21, [R5+0x800] ;  /* 0x0008000005157984 */ /* 0x000fe80000000800 */
[----:B------:R-:W1:Y:S04]  /*04b0*/  LDS.128 R12, [R7+0x40] ;  /* 0x00004000070c7984 */ /* 0x000e680000000c00 */
[----:B------:R-:W-:Y:S01]  /*04c0*/  LDS R26, [R5+0x980] ;  /* 0x00098000051a7984 */ /* 0x000fe20000000800 */
[----:B---3--:R-:W-:-:S03]  /*04d0*/  FFMA R27, R8, R25, R27 ;  /* 0x00000019081b7223 */ /* 0x008fc6000000001b */
[----:B------:R-:W2:Y:S01]  /*04e0*/  LDS R25, [R5+0x900] ;  /* 0x0009000005197984 */ /* 0x000ea20000000800 */
[----:B------:R-:W-:-:S04]  /*04f0*/  FFMA R22, R22, R9, R27 ;  /* 0x0000000916167223 */ /* 0x000fc8000000001b */
[----:B0-----:R-:W-:Y:S02]  /*0500*/  FFMA R23, R23, R10, R22 ;  /* 0x0000000a17177223 */ /* 0x001fe40000000016 */
[----:B------:R-:W-:Y:S02]  /*0510*/  LDS R22, [R5+0xa80] ;  /* 0x000a800005167984 */ /* 0x000fe40000000800 */
[----:B------:R-:W-:Y:S02]  /*0520*/  FFMA R27, R24, R11, R23 ;  /* 0x0000000b181b7223 */ /* 0x000fe40000000017 */
[----:B------:R-:W-:Y:S04]  /*0530*/  LDS R23, [R5+0xa00] ;  /* 0x000a000005177984 */ /* 0x000fe80000000800 */
[----:B------:R-:W0:Y:S04]  /*0540*/  LDS.128 R8, [R7+0x50] ;  /* 0x0000500007087984 */ /* 0x000e280000000c00 */
[----:B------:R-:W-:Y:S01]  /*0550*/  LDS R24, [R5+0xc80] ;  /* 0x000c800005187984 */ /* 0x000fe20000000800 */
[----:B-1----:R-:W-:-:S03]  /*0560*/  FFMA R27, R12, R21, R27 ;  /* 0x000000150c1b7223 */ /* 0x002fc6000000001b */
[----:B------:R-:W1:Y:S01]  /*0570*/  LDS R21, [R5+0xb00] ;  /* 0x000b000005157984 */ /* 0x000e620000000800 */
[----:B------:R-:W-:-:S03]  /*0580*/  FFMA R12, R20, R13, R27 ;  /* 0x0000000d140c7223 */ /* 0x000fc6000000001b */
[----:B------:R-:W3:Y:S01]  /*0590*/  LDS R20, [R5+0xb80] ;  /* 0x000b800005147984 */ /* 0x000ee20000000800 */
[----:B--2---:R-:W-:-:S04]  /*05a0*/  FFMA R25, R25, R14, R12 ;  /* 0x0000000e19197223 */ /* 0x004fc8000000000c */
[----:B------:R-:W-:Y:S02]  /*05b0*/  FFMA R27, R26, R15, R25 ;  /* 0x0000000f1a1b7223 */ /* 0x000fe40000000019 */
[----:B------:R-:W-:Y:S04]  /*05c0*/  LDS R25, [R5+0xc00] ;  /* 0x000c000005197984 */ /* 0x000fe80000000800 */
[----:B------:R-:W2:Y:S01]  /*05d0*/  LDS.128 R12, [R7+0x60] ;  /* 0x00006000070c7984 */ /* 0x000ea20000000c00 */
[----:B0-----:R-:W-:-:S04]  /*05e0*/  FFMA R23, R8, R23, R27 ;  /* 0x0000001708177223 */ /* 0x001fc8000000001b */
[----:B------:R-:W-:Y:S02]  /*05f0*/  FFMA R22, R22, R9, R23 ;  /* 0x0000000916167223 */ /* 0x000fe40000000017 */
[----:B------:R-:W0:Y:S02]  /*0600*/  LDS R23, [R5+0xd00] ;  /* 0x000d000005177984 */ /* 0x000e240000000800 */
[----:B-1----:R-:W-:Y:S02]  /*0610*/  FFMA R21, R21, R10, R22 ;  /* 0x0000000a15157223 */ /* 0x002fe40000000016 */
[----:B------:R-:W1:Y:S02]  /*0620*/  LDS R22, [R5+0xd80] ;  /* 0x000d800005167984 */ /* 0x000e640000000800 */
[----:B---3--:R-:W-:Y:S02]  /*0630*/  FFMA R27, R20, R11, R21 ;  /* 0x0000000b141b7223 */ /* 0x008fe40000000015 */
[----:B------:R-:W-:Y:S04]  /*0640*/  LDS R21, [R5+0xe00] ;  /* 0x000e000005157984 */ /* 0x000fe80000000800 */
[----:B------:R-:W3:Y:S04]  /*0650*/  LDS.128 R8, [R7+0x70] ;  /* 0x0000700007087984 */ /* 0x000ee80000000c00 */
[----:B------:R-:W4:Y:S01]  /*0660*/  LDS R20, [R5+0xe80] ;  /* 0x000e800005147984 */ /* 0x000f220000000800 */
[----:B--2---:R-:W-:-:S03]  /*0670*/  FFMA R27, R12, R25, R27 ;  /* 0x000000190c1b7223 */ /* 0x004fc6000000001b */
[----:B------:R-:W2:Y:S01]  /*0680*/  LDS R25, [R5+0xf00] ;  /* 0x000f000005197984 */ /* 0x000ea20000000800 */
[----:B------:R-:W-:-:S03]  /*0690*/  FFMA R24, R24, R13, R27 ;  /* 0x0000000d18187223 */ /* 0x000fc6000000001b */
[----:B------:R-:W5:Y:S01]  /*06a0*/  LDS R12, [R5+0xf80] ;  /* 0x000f8000050c7984 */ /* 0x000f620000000800 */
[----:B0-----:R-:W-:-:S04]  /*06b0*/  FFMA R23, R23, R14, R24 ;  /* 0x0000000e17177223 */ /* 0x001fc80000000018 */
[----:B-1----:R-:W-:-:S04]  /*06c0*/  FFMA R15, R22, R15, R23 ;  /* 0x0000000f160f7223 */ /* 0x002fc80000000017 */
[----:B---3--:R-:W-:-:S04]  /*06d0*/  FFMA R15, R8, R21, R15 ;  /* 0x00000015080f7223 */ /* 0x008fc8000000000f */
[----:B----4-:R-:W-:-:S04]  /*06e0*/  FFMA R20, R20, R9, R15 ;  /* 0x0000000914147223 */ /* 0x010fc8000000000f */
[----:B--2---:R-:W-:-:S04]  /*06f0*/  FFMA R25, R25, R10, R20 ;  /* 0x0000000a19197223 */ /* 0x004fc80000000014 */
[----:B-----5:R-:W-:Y:S01]  /*0700*/  FFMA R23, R12, R11, R25 ;  /* 0x0000000b0c177223 */ /* 0x020fe20000000019 */
[----:B------:R-:W-:Y:S06]  /*0710*/  BAR.SYNC.DEFER_BLOCKING 0x0 ;  /* 0x0000000000007b1d */ /* 0x000fec0000010000 */
[----:B------:R-:W-:Y:S05]  /*0720*/  BRA.U UP0, `(.L_x_0) ;  /* 0xfffffff900ac7547 */ /* 0x000fea000b83ffff */
[----:B------:R-:W0:Y:S01]  /*0730*/  LDC.64 R2, c[0x0][0x390] ;  /* 0x0000e400ff027b82 */ /* 0x000e220000000a00 */
[----:B------:R-:W-:-:S05]  /*0740*/  LEA R17, R17, R16, 0x9 ;  /* 0x0000001011117211 */ /* 0x000fca00078e48ff */
[----:B0-----:R-:W-:-:S05]  /*0750*/  IMAD.WIDE R2, R17, 0x4, R2 ;  /* 0x0000000411027825 */ /* 0x001fca00078e0202 */
[----:B------:R-:W-:Y:S01]  /*0760*/  STG.E desc[UR8][R2.64], R23 ;  /* 0x0000001702007986 */ /* 0x000fe2000c101908 */
[----:B------:R-:W-:Y:S05]  /*0770*/  EXIT ;  /* 0x000000000000794d */ /* 0x000fea0003800000 */
.L_x_1:
[----:B------:R-:W-:-:S00]  /*0780*/  BRA `(.L_x_1) ;  /* 0xfffffffc00fc7947 */ /* 0x000fc0000383ffff */
[----:B------:R-:W-:-:S00]  /*0790*/  NOP ;  /* 0x0000000000007918 */ /* 0x000fc00000000000 */
        /* <DEDUP_REMOVED lines=14> */
.L_x_7:


//--------------------- .text._Z18multiplicateMatrixPfS_S_iii --------------------------
	.section	.text._Z18multiplicateMatrixPfS_S_iii,"ax",@progbits
	.align	128
        .global         _Z18multiplicateMatrixPfS_S_iii
        .type           _Z18multiplicateMatrixPfS_S_iii,@function
        .size           _Z18multiplicateMatrixPfS_S_iii,(.L_x_8 - _Z18multiplicateMatrixPfS_S_iii)
        .other          _Z18multiplicateMatrixPfS_S_iii,@"STO_CUDA_ENTRY STV_DEFAULT"
_Z18multiplicateMatrixPfS_S_iii:
.text._Z18multiplicateMatrixPfS_S_iii:
[----:B------:R-:W-:Y:S01]  /*0000*/  LDC R1, c[0x0][0x37c] ;  /* 0x0000df00ff017b82 */ /* 0x000fe20000000800 */
[----:B------:R-:W0:Y:S01]  /*0010*/  S2R R0, SR_TID.X ;  /* 0x0000000000007919 */ /* 0x000e220000002100 */
[----:B------:R-:W0:Y:S06]  /*0020*/  LDCU UR4, c[0x0][0x360] ;  /* 0x00006c00ff0477ac */ /* 0x000e2c0008000800 */
[----:B------:R-:W1:Y:S01]  /*0030*/  LDC R17, c[0x0][0x3a0] ;  /* 0x0000e800ff117b82 */ /* 0x000e620000000800 */
[----:B------:R-:W0:Y:S01]  /*0040*/  S2R R3, SR_CTAID.X ;  /* 0x0000000000037919 */ /* 0x000e220000002500 */
[----:B------:R-:W2:Y:S01]  /*0050*/  LDCU UR5, c[0x0][0x364] ;  /* 0x00006c80ff0577ac */ /* 0x000ea20008000800 */
[----:B------:R-:W2:Y:S01]  /*0060*/  S2R R16, SR_TID.Y ;  /* 0x0000000000107919 */ /* 0x000ea20000002200 */
[----:B------:R-:W3:Y:S01]  /*0070*/  LDCU UR6, c[0x0][0x398] ;  /* 0x00007300ff0677ac */ /* 0x000ee20008000800 */
[----:B------:R-:W2:Y:S01]  /*0080*/  S2R R5, SR_CTAID.Y ;  /* 0x0000000000057919 */ /* 0x000ea20000002600 */
[----:B0-----:R-:W-:-:S05]  /*0090*/  IMAD R0, R3, UR4, R0 ;  /* 0x0000000403007c24 */ /* 0x001fca000f8e0200 */
[----:B-1----:R-:W-:Y:S01]  /*00a0*/  ISETP.GE.AND P1, PT, R0, R17, PT ;  /* 0x000000110000720c */ /* 0x002fe20003f26270 */
[----:B--2---:R-:W-:-:S05]  /*00b0*/  IMAD R16, R5, UR5, R16 ;  /* 0x0000000505107c24 */ /* 0x004fca000f8e0210 */
[----:B---3--:R-:W-:-:S13]  /*00c0*/  ISETP.GE.AND P0, PT, R16, UR6, PT ;  /* 0x0000000610007c0c */ /* 0x008fda000bf06270 */
[----:B------:R-:W-:Y:S05]  /*00d0*/  @P0 EXIT P1 ;  /* 0x000000000000094d */ /* 0x000fea0000800000 */
[----:B------:R-:W0:Y:S01]  /*00e0*/  LDC R19, c[0x0][0x39c] ;  /* 0x0000e700ff137b82 */ /* 0x000e220000000800 */
[----:B------:R-:W1:Y:S01]  /*00f0*/  LDCU.64 UR4, c[0x0][0x358] ;  /* 0x00006b00ff0477ac */ /* 0x000e620008000a00 */
[----:B------:R-:W-:Y:S01]  /*0100*/  HFMA2 R24, -RZ, RZ, 0, 0 ;  /* 0x00000000ff187431 */ /* 0x000fe200000001ff */
[----:B0-----:R-:W-:-:S13]  /*0110*/  ISETP.GE.AND P0, PT, R19, 0x1, PT ;  /* 0x000000011300780c */ /* 0x001fda0003f06270 */
[----:B-1----:R-:W-:Y:S05]  /*0120*/  @!P0 BRA `(.L_x_2) ;  /* 0x0000000400e08947 */ /* 0x002fea0003800000 */
[C---:B------:R-:W-:Y:S01]  /*0130*/  ISETP.GE.U32.AND P1, PT, R19.reuse, 0x8, PT ;  /* 0x000000081300780c */ /* 0x040fe20003f26070 */
[----:B------:R-:W-:Y:S01]  /*0140*/  IMAD R20, R16, R19, RZ ;  /* 0x0000001310147224 */ /* 0x000fe200078e02ff */
[----:B------:R-:W-:Y:S02]  /*0150*/  LOP3.LUT R27, R19, 0x7, RZ, 0xc0, !PT ;  /* 0x00000007131b7812 */ /* 0x000fe400078ec0ff */
[----:B------:R-:W-:Y:S02]  /*0160*/  MOV R24, RZ ;  /* 0x000000ff00187202 */ /* 0x000fe40000000f00 */
[----:B------:R-:W-:Y:S02]  /*0170*/  ISETP.NE.AND P0, PT, R27, RZ, PT ;  /* 0x000000ff1b00720c */ /* 0x000fe40003f05270 */
[----:B------:R-:W-:-:S05]  /*0180*/  MOV R21, RZ ;  /* 0x000000ff00157202 */ /* 0x000fca0000000f00 */
[----:B------:R-:W-:Y:S06]  /*0190*/  @!P1 BRA `(.L_x_3) ;  /* 0x0000000000c49947 */ /* 0x000fec0003800000 */
[----:B------:R-:W0:Y:S01]  /*01a0*/  LDC.64 R2, c[0x0][0x380] ;  /* 0x0000e000ff027b82 */ /* 0x000e220000000a00 */
[----:B------:R-:W-:Y:S02]  /*01b0*/  LOP3.LUT R21, R19, 0x7ffffff8, RZ, 0xc0, !PT ;  /* 0x7ffffff813157812 */ /* 0x000fe400078ec0ff */
[----:B------:R-:W-:Y:S02]  /*01c0*/  MOV R24, RZ ;  /* 0x000000ff00187202 */ /* 0x000fe40000000f00 */
[----:B------:R-:W-:Y:S02]  /*01d0*/  MOV R18, R0 ;  /* 0x0000000000127202 */ /* 0x000fe40000000f00 */
[----:B------:R-:W-:Y:S01]  /*01e0*/  IADD3 R22, PT, PT, -R21, RZ, RZ ;  /* 0x000000ff15167210 */ /* 0x000fe20007ffe1ff */
[----:B0-----:R-:W-:-:S03]  /*01f0*/  IMAD.WIDE.U32 R2, R20, 0x4, R2 ;  /* 0x0000000414027825 */ /* 0x001fc600078e0002 */
[----:B------:R-:W-:-:S04]  /*0200*/  IADD3 R4, P1, PT, R2, 0x10, RZ ;  /* 0x0000001002047810 */ /* 0x000fc80007f3e0ff */
[----:B------:R-:W-:-:S09]  /*0210*/  IADD3.X R5, PT, PT, RZ, R3, RZ, P1, !PT ;  /* 0x00000003ff057210 */ /* 0x000fd20000ffe4ff */
.L_x_4:
[----:B------:R-:W0:Y:S01]  /*0220*/  LDC.64 R14, c[0x0][0x388] ;  /* 0x0000e200ff0e7b82 */ /* 0x000e220000000a00 */
[----:B------:R-:W-:Y:S02]  /*0230*/  MOV R2, R4 ;  /* 0x0000000400027202 */ /* 0x000fe40000000f00 */
[----:B------:R-:W-:-:S05]  /*0240*/  MOV R3, R5 ;  /* 0x0000000500037202 */ /* 0x000fca0000000f00 */
[----:B------:R-:W2:Y:S04]  /*0250*/  LDG.E R25, desc[UR4][R2.64+-0x10] ;  /* 0xfffff00402197981 */ /* 0x000ea8000c1e1900 */
[----:B------:R-:W3:Y:S04]  /*0260*/  LDG.E R23, desc[UR4][R2.64+-0xc] ;  /* 0xfffff40402177981 */ /* 0x000ee8000c1e1900 */
[----:B------:R-:W4:Y:S04]  /*0270*/  LDG.E R29, desc[UR4][R2.64+-0x8] ;  /* 0xfffff804021d7981 */ /* 0x000f28000c1e1900 */
[----:B------:R-:W5:Y:S01]  /*0280*/  LDG.E R28, desc[UR4][R2.64+-0x4] ;  /* 0xfffffc04021c7981 */ /* 0x000f62000c1e1900 */
[----:B0-----:R-:W-:-:S05]  /*0290*/  IMAD.WIDE R14, R18, 0x4, R14 ;  /* 0x00000004120e7825 */ /* 0x001fca00078e020e */
[----:B------:R0:W2:Y:S01]  /*02a0*/  LDG.E R26, desc[UR4][R14.64] ;  /* 0x000000040e1a7981 */ /* 0x0000a2000c1e1900 */
[----:B------:R-:W-:-:S04]  /*02b0*/  IMAD.WIDE R12, R17, 0x4, R14 ;  /* 0x00000004110c7825 */ /* 0x000fc800078e020e */
[C---:B------:R-:W-:Y:S02]  /*02c0*/  IMAD.WIDE R4, R17.reuse, 0x4, R12 ;  /* 0x0000000411047825 */ /* 0x040fe400078e020c */
[----:B------:R-:W3:Y:S02]  /*02d0*/  LDG.E R12, desc[UR4][R12.64] ;  /* 0x000000040c0c7981 */ /* 0x000ee4000c1e1900 */
[C---:B------:R-:W-:Y:S02]  /*02e0*/  IMAD.WIDE R8, R17.reuse, 0x4, R4 ;  /* 0x0000000411087825 */ /* 0x040fe400078e0204 */
[----:B------:R-:W4:Y:S02]  /*02f0*/  LDG.E R4, desc[UR4][R4.64] ;  /* 0x0000000404047981 */ /* 0x000f24000c1e1900 */
[C---:B------:R-:W-:Y:S02]  /*0300*/  IMAD.WIDE R6, R17.reuse, 0x4, R8 ;  /* 0x0000000411067825 */ /* 0x040fe400078e0208 */
[----:B------:R-:W5:Y:S02]  /*0310*/  LDG.E R8, desc[UR4][R8.64] ;  /* 0x0000000408087981 */ /* 0x000f64000c1e1900 */
[----:B------:R-:W-:-:S02]  /*0320*/  IMAD.WIDE R10, R17, 0x4, R6 ;  /* 0x00000004110a7825 */ /* 0x000fc400078e0206 */
[----:B------:R-:W5:Y:S04]  /*0330*/  LDG.E R5, desc[UR4][R2.64] ;  /* 0x0000000402057981 */ /* 0x000f68000c1e1900 */
[----:B------:R-:W5:Y:S01]  /*0340*/  LDG.E R6, desc[UR4][R6.64] ;  /* 0x0000000406067981 */ /* 0x000f62000c1e1900 */
[----:B0-----:R-:W-:-:S03]  /*0350*/  IMAD.WIDE R14, R17, 0x4, R10 ;  /* 0x00000004110e7825 */ /* 0x001fc600078e020a */
[----:B------:R-:W5:Y:S04]  /*0360*/  LDG.E R10, desc[UR4][R10.64] ;  /* 0x000000040a0a7981 */ /* 0x000f68000c1e1900 */
[----:B------:R-:W5:Y:S04]  /*0370*/  LDG.E R13, desc[UR4][R14.64] ;  /* 0x000000040e0d7981 */ /* 0x000f68000c1e1900 */
[----:B------:R-:W5:Y:S04]  /*0380*/  LDG.E R7, desc[UR4][R2.64+0x4] ;  /* 0x0000040402077981 */ /* 0x000f68000c1e1900 */
[----:B------:R-:W5:Y:S01]  /*0390*/  LDG.E R9, desc[UR4][R2.64+0xc] ;  /* 0x00000c0402097981 */ /* 0x000f62000c1e1900 */
[----:B--2---:R-:W-:Y:S01]  /*03a0*/  FFMA R26, R25, R26, R24 ;  /* 0x0000001a191a7223 */ /* 0x004fe20000000018 */
[----:B------:R-:W-:-:S02]  /*03b0*/  IMAD.WIDE R24, R17, 0x4, R14 ;  /* 0x0000000411187825 */ /* 0x000fc400078e020e */
[----:B------:R-:W2:Y:S04]  /*03c0*/  LDG.E R14, desc[UR4][R2.64+0x8] ;  /* 0x00000804020e7981 */ /* 0x000ea8000c1e1900 */
[----:B------:R-:W2:Y:S01]  /*03d0*/  LDG.E R24, desc[UR4][R24.64] ;  /* 0x0000000418187981 */ /* 0x000ea2000c1e1900 */
[----:B---3--:R-:W-:Y:S01]  /*03e0*/  FFMA R12, R23, R12, R26 ;  /* 0x0000000c170c7223 */ /* 0x008fe2000000001a */
[----:B------:R-:W-:-:S03]  /*03f0*/  IADD3 R22, PT, PT, R22, 0x8, RZ ;  /* 0x0000000816167810 */ /* 0x000fc60007ffe0ff */
[----:B----4-:R-:W-:Y:S01]  /*0400*/  FFMA R29, R29, R4, R12 ;  /* 0x000000041d1d7223 */ /* 0x010fe2000000000c */
[----:B------:R-:W-:-:S03]  /*0410*/  ISETP.NE.AND P1, PT, R22, RZ, PT ;  /* 0x000000ff1600720c */ /* 0x000fc60003f25270 */
[----:B-----5:R-:W-:Y:S01]  /*0420*/  FFMA R8, R28, R8, R29 ;  /* 0x000000081c087223 */ /* 0x020fe2000000001d */
[----:B------:R-:W-:-:S03]  /*0430*/  IADD3 R4, P2, PT, R2, 0x20, RZ ;  /* 0x0000002002047810 */ /* 0x000fc60007f5e0ff */
[----:B------:R-:W-:Y:S01]  /*0440*/  FFMA R6, R5, R6, R8 ;  /* 0x0000000605067223 */ /* 0x000fe20000000008 */
[----:B------:R-:W-:Y:S02]  /*0450*/  IADD3.X R5, PT, PT, RZ, R3, RZ, P2, !PT ;  /* 0x00000003ff057210 */ /* 0x000fe400017fe4ff */
[----:B------:R-:W-:Y:S01]  /*0460*/  LEA R18, R17, R18, 0x3 ;  /* 0x0000001211127211 */ /* 0x000fe200078e18ff */
[----:B------:R-:W-:-:S04]  /*0470*/  FFMA R7, R7, R10, R6 ;  /* 0x0000000a07077223 */ /* 0x000fc80000000006 */
[----:B--2---:R-:W-:-:S04]  /*0480*/  FFMA R14, R14, R13, R7 ;  /* 0x0000000d0e0e7223 */ /* 0x004fc80000000007 */
[----:B------:R-:W-:Y:S01]  /*0490*/  FFMA R24, R9, R24, R14 ;  /* 0x0000001809187223 */ /* 0x000fe2000000000e */
[----:B------:R-:W-:Y:S06]  /*04a0*/  @P1 BRA `(.L_x_4) ;  /* 0xfffffffc005c1947 */ /* 0x000fec000383ffff */
.L_x_3:
[----:B------:R-:W-:Y:S05]  /*04b0*/  @!P0 BRA `(.L_x_2) ;  /* 0x0000000000fc8947 */ /* 0x000fea0003800000 */
[----:B------:R-:W-:Y:S02]  /*04c0*/  ISETP.GE.U32.AND P1, PT, R27, 0x4, PT ;  /* 0x000000041b00780c */ /* 0x000fe40003f26070 */
[----:B------:R-:W-:-:S04]  /*04d0*/  LOP3.LUT R14, R19, 0x3, RZ, 0xc0, !PT ;  /* 0x00000003130e7812 */ /* 0x000fc800078ec0ff */
[----:B------:R-:W-:-:S07]  /*04e0*/  ISETP.NE.AND P0, PT, R14, RZ, PT ;  /* 0x000000ff0e00720c */ /* 0x000fce0003f05270 */
[----:B------:R-:W-:Y:S06]  /*04f0*/  @!P1 BRA `(.L_x_5) ;  /* 0x00000000006c9947 */ /* 0x000fec0003800000 */
[----:B------:R-:W0:Y:S01]  /*0500*/  LDC.64 R4, c[0x0][0x388] ;  /* 0x0000e200ff047b82 */ /* 0x000e220000000a00 */
[----:B------:R-:W1:Y:S01]  /*0510*/  LDCU.64 UR6, c[0x0][0x380] ;  /* 0x00007000ff0677ac */ /* 0x000e620008000a00 */
[----:B------:R-:W-:Y:S01]  /*0520*/  IMAD R7, R21, R17, R0 ;  /* 0x0000001115077224 */ /* 0x000fe200078e0200 */
[CC--:B------:R-:W-:Y:S02]  /*0530*/  IADD3 R3, PT, PT, R20.reuse, R21.reuse, RZ ;  /* 0x0000001514037210 */ /* 0x0c0fe40007ffe0ff */
[----:B------:R-:W-:-:S03]  /*0540*/  IADD3 R8, P1, PT, R20, R21, RZ ;  /* 0x0000001514087210 */ /* 0x000fc60007f3e0ff */
[----:B------:R-:W2:Y:S01]  /*0550*/  LDC.64 R12, c[0x0][0x380] ;  /* 0x0000e000ff0c7b82 */ /* 0x000ea20000000a00 */
[----:B0-----:R-:W-:-:S04]  /*0560*/  IMAD.WIDE R4, R7, 0x4, R4 ;  /* 0x0000000407047825 */ /* 0x001fc800078e0204 */
[----:B------:R-:W-:Y:S02]  /*0570*/  IMAD.WIDE R6, R17, 0x4, R4 ;  /* 0x0000000411067825 */ /* 0x000fe400078e0204 */
[----:B------:R-:W3:Y:S02]  /*0580*/  LDG.E R4, desc[UR4][R4.64] ;  /* 0x0000000404047981 */ /* 0x000ee4000c1e1900 */
[----:B--2---:R-:W-:Y:S01]  /*0590*/  IMAD.WIDE.U32 R12, R3, 0x4, R12 ;  /* 0x00000004030c7825 */ /* 0x004fe200078e000c */
[----:B------:R-:W-:Y:S02]  /*05a0*/  IADD3.X R3, PT, PT, RZ, RZ, RZ, P1, !PT ;  /* 0x000000ffff037210 */ /* 0x000fe40000ffe4ff */
[----:B-1----:R-:W-:-:S03]  /*05b0*/  LEA R2, P1, R8, UR6, 0x2 ;  /* 0x0000000608027c11 */ /* 0x002fc6000f8210ff */
[----:B------:R-:W3:Y:S01]  /*05c0*/  LDG.E R13, desc[UR4][R12.64] ;  /* 0x000000040c0d7981 */ /* 0x000ee2000c1e1900 */
[----:B------:R-:W-:Y:S01]  /*05d0*/  LEA.HI.X R3, R8, UR7, R3, 0x2, P1 ;  /* 0x0000000708037c11 */ /* 0x000fe200088f1403 */
[C---:B------:R-:W-:Y:S02]  /*05e0*/  IMAD.WIDE R8, R17.reuse, 0x4, R6 ;  /* 0x0000000411087825 */ /* 0x040fe400078e0206 */
[----:B------:R-:W2:Y:S04]  /*05f0*/  LDG.E R6, desc[UR4][R6.64] ;  /* 0x0000000406067981 */ /* 0x000ea8000c1e1900 */
[----:B------:R-:W2:Y:S01]  /*0600*/  LDG.E R15, desc[UR4][R2.64+0x4] ;  /* 0x00000404020f7981 */ /* 0x000ea2000c1e1900 */
[----:B------:R-:W-:-:S03]  /*0610*/  IMAD.WIDE R10, R17, 0x4, R8 ;  /* 0x00000004110a7825 */ /* 0x000fc600078e0208 */
[----:B------:R-:W4:Y:S04]  /*0620*/  LDG.E R22, desc[UR4][R8.64] ;  /* 0x0000000408167981 */ /* 0x000f28000c1e1900 */
[----:B------:R-:W4:Y:S04]  /*0630*/  LDG.E R18, desc[UR4][R2.64+0x8] ;  /* 0x0000080402127981 */ /* 0x000f28000c1e1900 */
[----:B------:R-:W5:Y:S04]  /*0640*/  LDG.E R26, desc[UR4][R2.64+0xc] ;  /* 0x00000c04021a7981 */ /* 0x000f68000c1e1900 */
[----:B------:R-:W5:Y:S01]  /*0650*/  LDG.E R10, desc[UR4][R10.64] ;  /* 0x000000040a0a7981 */ /* 0x000f62000c1e1900 */
[----:B------:R-:W-:Y:S01]  /*0660*/  IADD3 R21, PT, PT, R21, 0x4, RZ ;  /* 0x0000000415157810 */ /* 0x000fe20007ffe0ff */
[----:B---3--:R-:W-:-:S04]  /*0670*/  FFMA R24, R13, R4, R24 ;  /* 0x000000040d187223 */ /* 0x008fc80000000018 */
[----:B--2---:R-:W-:-:S04]  /*0680*/  FFMA R15, R15, R6, R24 ;  /* 0x000000060f0f7223 */ /* 0x004fc80000000018 */
[----:B----4-:R-:W-:-:S04]  /*0690*/  FFMA R15, R18, R22, R15 ;  /* 0x00000016120f7223 */ /* 0x010fc8000000000f */
[----:B-----5:R-:W-:-:S07]  /*06a0*/  FFMA R24, R26, R10, R15 ;  /* 0x0000000a1a187223 */ /* 0x020fce000000000f */
.L_x_5:
[----:B------:R-:W-:Y:S05]  /*06b0*/  @!P0 BRA `(.L_x_2) ;  /* 0x00000000007c8947 */ /* 0x000fea0003800000 */
[----:B------:R-:W-:Y:S01]  /*06c0*/  ISETP.NE.AND P1, PT, R14, 0x1, PT ;  /* 0x000000010e00780c */ /* 0x000fe20003f25270 */
[----:B------:R-:W0:Y:S01]  /*06d0*/  LDC.64 R10, c[0x0][0x380] ;  /* 0x0000e000ff0a7b82 */ /* 0x000e220000000a00 */
[----:B------:R-:W-:-:S04]  /*06e0*/  LOP3.LUT R19, R19, 0x1, RZ, 0xc0, !PT ;  /* 0x0000000113137812 */ /* 0x000fc800078ec0ff */
[----:B------:R-:W-:-:S03]  /*06f0*/  ISETP.NE.U32.AND P0, PT, R19, 0x1, PT ;  /* 0x000000011300780c */ /* 0x000fc60003f05070 */
[----:B------:R-:W1:Y:S04]  /*0700*/  LDC.64 R8, c[0x0][0x388] ;  /* 0x0000e200ff087b82 */ /* 0x000e680000000a00 */
[CC--:B------:R-:W-:Y:S02]  /*0710*/  @P1 IADD3 R13, PT, PT, R20.reuse, R21.reuse, RZ ;  /* 0x00000015140d1210 */ /* 0x0c0fe40007ffe0ff */
[----:B------:R-:W-:Y:S02]  /*0720*/  @P1 IADD3 R12, P2, PT, R20, R21, RZ ;  /* 0x00000015140c1210 */ /* 0x000fe40007f5e0ff */
[----:B------:R-:W2:Y:S02]  /*0730*/  @P1 LDC.64 R2, c[0x0][0x380] ;  /* 0x0000e000ff021b82 */ /* 0x000ea40000000a00 */
[----:B------:R-:W-:-:S06]  /*0740*/  @P1 IADD3.X R14, PT, PT, RZ, RZ, RZ, P2, !PT ;  /* 0x000000ffff0e1210 */ /* 0x000fcc00017fe4ff */
[----:B------:R-:W3:Y:S01]  /*0750*/  LDC.64 R4, c[0x0][0x380] ;  /* 0x0000e000ff047b82 */ /* 0x000ee20000000a00 */
[----:B0-----:R-:W-:-:S04]  /*0760*/  @P1 IMAD.WIDE.U32 R10, R13, 0x4, R10 ;  /* 0x000000040d0a1825 */ /* 0x001fc800078e000a */
[C---:B------:R-:W-:Y:S01]  /*0770*/  @P1 IMAD R13, R21.reuse, R17, R0 ;  /* 0x00000011150d1224 */ /* 0x040fe200078e0200 */
[----:B------:R-:W-:Y:S01]  /*0780*/  @P1 IADD3 R21, PT, PT, R21, 0x2, RZ ;  /* 0x0000000215151810 */ /* 0x000fe20007ffe0ff */
[----:B------:R-:W4:Y:S01]  /*0790*/  @P1 LDG.E R11, desc[UR4][R10.64] ;  /* 0x000000040a0b1981 */ /* 0x000f22000c1e1900 */
[----:B------:R-:W0:Y:S01]  /*07a0*/  LDC.64 R6, c[0x0][0x388] ;  /* 0x0000e200ff067b82 */ /* 0x000e220000000a00 */
[----:B-1----:R-:W-:Y:S01]  /*07b0*/  @P1 IMAD.WIDE R8, R13, 0x4, R8 ;  /* 0x000000040d081825 */ /* 0x002fe200078e0208 */
[----:B------:R-:W-:Y:S02]  /*07c0*/  @!P0 IADD3 R15, PT, PT, R20, R21, RZ ;  /* 0x00000015140f8210 */ /* 0x000fe40007ffe0ff */
[----:B--2---:R-:W-:Y:S01]  /*07d0*/  @P1 LEA R2, P2, R12, R2, 0x2 ;  /* 0x000000020c021211 */ /* 0x004fe200078410ff */
[----:B------:R-:W-:-:S03]  /*07e0*/  @!P0 IMAD R21, R21, R17, R0 ;  /* 0x0000001115158224 */ /* 0x000fc600078e0200 */
[----:B------:R-:W-:Y:S01]  /*07f0*/  @P1 LEA.HI.X R3, R12, R3, R14, 0x2, P2 ;  /* 0x000000030c031211 */ /* 0x000fe200010f140e */
[----:B------:R-:W-:Y:S01]  /*0800*/  @P1 IMAD.WIDE R12, R17, 0x4, R8 ;  /* 0x00000004110c1825 */ /* 0x000fe200078e0208 */
[----:B------:R-:W4:Y:S03]  /*0810*/  @P1 LDG.E R14, desc[UR4][R8.64] ;  /* 0x00000004080e1981 */ /* 0x000f26000c1e1900 */
[----:B---3--:R-:W-:Y:S01]  /*0820*/  @!P0 IMAD.WIDE.U32 R4, R15, 0x4, R4 ;  /* 0x000000040f048825 */ /* 0x008fe200078e0004 */
[----:B------:R-:W2:Y:S04]  /*0830*/  @P1 LDG.E R2, desc[UR4][R2.64+0x4] ;  /* 0x0000040402021981 */ /* 0x000ea8000c1e1900 */
[----:B------:R-:W2:Y:S01]  /*0840*/  @P1 LDG.E R12, desc[UR4][R12.64] ;  /* 0x000000040c0c1981 */ /* 0x000ea2000c1e1900 */
[----:B0-----:R-:W-:-:S03]  /*0850*/  @!P0 IMAD.WIDE R6, R21, 0x4, R6 ;  /* 0x0000000415068825 */ /* 0x001fc600078e0206 */
[----:B------:R-:W3:Y:S04]  /*0860*/  @!P0 LDG.E R5, desc[UR4][R4.64] ;  /* 0x0000000404058981 */ /* 0x000ee8000c1e1900 */
[----:B------:R-:W3:Y:S01]  /*0870*/  @!P0 LDG.E R6, desc[UR4][R6.64] ;  /* 0x0000000406068981 */ /* 0x000ee2000c1e1900 */
[----:B----4-:R-:W-:-:S04]  /*0880*/  @P1 FFMA R11, R11, R14, R24 ;  /* 0x0000000e0b0b1223 */ /* 0x010fc80000000018 */
[----:B--2---:R-:W-:-:S04]  /*0890*/  @P1 FFMA R24, R2, R12, R11 ;  /* 0x0000000c02181223 */ /* 0x004fc8000000000b */
[----:B---3--:R-:W-:-:S07]  /*08a0*/  @!P0 FFMA R24, R5, R6, R24 ;  /* 0x0000000605188223 */ /* 0x008fce0000000018 */
.L_x_2:
[----:B------:R-:W0:Y:S01]  /*08b0*/  LDC.64 R2, c[0x0][0x390] ;  /* 0x0000e400ff027b82 */ /* 0x000e220000000a00 */
[----:B------:R-:W-:-:S04]  /*08c0*/  IMAD R17, R16, R17, R0 ;  /* 0x0000001110117224 */ /* 0x000fc800078e0200 */
[----:B0-----:R-:W-:-:S05]  /*08d0*/  IMAD.WIDE R2, R17, 0x4, R2 ;  /* 0x0000000411027825 */ /* 0x001fca00078e0202 */
[----:B------:R-:W-:Y:S01]  /*08e0*/  STG.E desc[UR4][R2.64], R24 ;  /* 0x0000001802007986 */ /* 0x000fe2000c101904 */
[----:B------:R-:W-:Y:S05]  /*08f0*/  EXIT ;  /* 0x000000000000794d */ /* 0x000fea0003800000 */
.L_x_6:
        /* <DEDUP_REMOVED lines=16> */
.L_x_8:


//--------------------- .nv.shared._Z20matrixMultiplySharedPfS_S_ --------------------------
	.section	.nv.shared._Z20matrixMultiplySharedPfS_S_,"aw",@nobits
	.sectionflags	@""
	.align	4
.nv.shared._Z20matrixMultiplySharedPfS_S_:
	.zero		9216


//--------------------- .nv.shared.reserved.0     --------------------------
	.section	.nv.shared.reserved.0,"aw",@nobits
	.weak		__nv_reservedSMEM_offset_0_alias
	.size		__nv_reservedSMEM_offset_0_alias, 0, 64
	.other		__nv_reservedSMEM_offset_0_alias,@"STO_CUDA_RESERVED_SHARED STV_DEFAULT"
__nv_reservedSMEM_offset_0_alias:
	.zero		0
	.zero		64


//--------------------- .nv.constant0._Z20matrixMultiplySharedPfS_S_ --------------------------
	.section	.nv.constant0._Z20matrixMultiplySharedPfS_S_,"a",@progbits
	.sectionflags	@""
	.align	4
.nv.constant0._Z20matrixMultiplySharedPfS_S_:
	.zero		920


//--------------------- .nv.constant0._Z18multiplicateMatrixPfS_S_iii --------------------------
	.section	.nv.constant0._Z18multiplicateMatrixPfS_S_iii,"a",@progbits
	.sectionflags	@""
	.align	4
.nv.constant0._Z18multiplicateMatrixPfS_S_iii:
	.zero		932


//--------------------- SYMBOLS --------------------------

	.type		.nv.reservedSmem.offset0,@object
	.size		.nv.reservedSmem.offset0,0x4
	.type		.nv.reservedSmem.cap,@object
	.size		.nv.reservedSmem.cap,0x4
